	.headerflags	@"EF_CUDA_TEXMODE_UNIFIED EF_CUDA_64BIT_ADDRESS EF_CUDA_ACCELERATORS EF_CUDA_SM90 EF_CUDA_VIRTUAL_SM(EF_CUDA_SM90)"
	.elftype	@"ET_EXEC"


//--------------------- .nv.info                  --------------------------
	.section	.nv.info,"",@"SHT_CUDA_INFO"
	.align	4


	//----- nvinfo : EIATTR_REGCOUNT
	.align		4
        /*0000*/ 	.byte	0x04, 0x2f
        /*0002*/ 	.short	(.L_1 - .L_0)
	.align		4
.L_0:
        /*0004*/ 	.word	index@(triton_poi_fused_add_convolution_3)
        /*0008*/ 	.word	0x00000010


	//----- nvinfo : EIATTR_MIN_STACK_SIZE
	.align		4
.L_1:
        /*000c*/ 	.byte	0x04, 0x12
        /*000e*/ 	.short	(.L_3 - .L_2)
	.align		4
.L_2:
        /*0010*/ 	.word	index@(triton_poi_fused_add_convolution_3)
        /*0014*/ 	.word	0x00000000


	//----- nvinfo : EIATTR_FRAME_SIZE
	.align		4
.L_3:
        /*0018*/ 	.byte	0x04, 0x11
        /*001a*/ 	.short	(.L_5 - .L_4)
	.align		4
.L_4:
        /*001c*/ 	.word	index@(triton_poi_fused_add_convolution_3)
        /*0020*/ 	.word	0x00000000


	//----- nvinfo : EIATTR_MIN_STACK_SIZE
	.align		4
.L_5:
        /*0024*/ 	.byte	0x04, 0x12
        /*0026*/ 	.short	(.L_7 - .L_6)
	.align		4
.L_6:
        /*0028*/ 	.word	index@(triton_poi_fused_add_convolution_3)
        /*002c*/ 	.word	0x00000000
.L_7:


//--------------------- .nv.info.triton_poi_fused_add_convolution_3 --------------------------
	.section	.nv.info.triton_poi_fused_add_convolution_3,"",@"SHT_CUDA_INFO"
	.sectionflags	@""
	.align	4


	//----- nvinfo : EIATTR_CUDA_API_VERSION
	.align		4
        /*0000*/ 	.byte	0x04, 0x37
        /*0002*/ 	.short	(.L_9 - .L_8)
.L_8:
        /*0004*/ 	.word	0x0000007c


	//----- nvinfo : EIATTR_KPARAM_INFO
	.align		4
.L_9:
        /*0008*/ 	.byte	0x04, 0x17
        /*000a*/ 	.short	(.L_11 - .L_10)
.L_10:
        /*000c*/ 	.word	0x00000000
        /*0010*/ 	.short	0x0003
        /*0012*/ 	.short	0x0018
        /*0014*/ 	.byte	0x00, 0xf0, 0x11, 0x00


	//----- nvinfo : EIATTR_KPARAM_INFO
	.align		4
.L_11:
        /*0018*/ 	.byte	0x04, 0x17
        /*001a*/ 	.short	(.L_13 - .L_12)
.L_12:
        /*001c*/ 	.word	0x00000000
        /*0020*/ 	.short	0x0002
        /*0022*/ 	.short	0x0010
        /*0024*/ 	.byte	0x00, 0xf4, 0x21, 0x00


	//----- nvinfo : EIATTR_KPARAM_INFO
	.align		4
.L_13:
        /*0028*/ 	.byte	0x04, 0x17
        /*002a*/ 	.short	(.L_15 - .L_14)
.L_14:
        /*002c*/ 	.word	0x00000000
        /*0030*/ 	.short	0x0001
        /*0032*/ 	.short	0x0008
        /*0034*/ 	.byte	0x00, 0xf4, 0x21, 0x00


	//----- nvinfo : EIATTR_KPARAM_INFO
	.align		4
.L_15:
        /*0038*/ 	.byte	0x04, 0x17
        /*003a*/ 	.short	(.L_17 - .L_16)
.L_16:
        /*003c*/ 	.word	0x00000000
        /*0040*/ 	.short	0x0000
        /*0042*/ 	.short	0x0000
        /*0044*/ 	.byte	0x00, 0xf4, 0x21, 0x00


	//----- nvinfo : EIATTR_SPARSE_MMA_MASK
	.align		4
.L_17:
        /*0048*/ 	.byte	0x03, 0x50
        /*004a*/ 	.short	0x0000


	//----- nvinfo : EIATTR_MAXREG_COUNT
	.align		4
        /*004c*/ 	.byte	0x03, 0x1b
        /*004e*/ 	.short	0x00ff


	//----- nvinfo : EIATTR_EXIT_INSTR_OFFSETS
	.align		4
        /*0050*/ 	.byte	0x04, 0x1c
        /*0052*/ 	.short	(.L_19 - .L_18)


	//   ....[0]....
.L_18:
        /*0054*/ 	.word	0x00000210


	//   ....[1]....
        /*0058*/ 	.word	0x00000230


	//----- nvinfo : EIATTR_REQNTID
	.align		4
.L_19:
        /*005c*/ 	.byte	0x04, 0x10
        /*005e*/ 	.short	(.L_21 - .L_20)
.L_20:
        /*0060*/ 	.word	0x00000020
        /*0064*/ 	.word	0x00000001
        /*0068*/ 	.word	0x00000001


	//----- nvinfo : EIATTR_CBANK_PARAM_SIZE
	.align		4
.L_21:
        /*006c*/ 	.byte	0x03, 0x19
        /*006e*/ 	.short	0x001c


	//----- nvinfo : EIATTR_PARAM_CBANK
	.align		4
        /*0070*/ 	.byte	0x04, 0x0a
        /*0072*/ 	.short	(.L_23 - .L_22)
	.align		4
.L_22:
        /*0074*/ 	.word	index@(.nv.constant0.triton_poi_fused_add_convolution_3)
        /*0078*/ 	.short	0x0210
        /*007a*/ 	.short	0x001c


	//----- nvinfo : EIATTR_SW_WAR
	.align		4
.L_23:
        /*007c*/ 	.byte	0x04, 0x36
        /*007e*/ 	.short	(.L_25 - .L_24)
.L_24:
        /*0080*/ 	.word	0x00000008
.L_25:


//--------------------- .nv.callgraph             --------------------------
	.section	.nv.callgraph,"",@"SHT_CUDA_CALLGRAPH"
	.align	4
	.sectionentsize	8
	.align		4
        /*0000*/ 	.word	0x00000000
	.align		4
        /*0004*/ 	.word	0xffffffff
	.align		4
        /*0008*/ 	.word	0x00000000
	.align		4
        /*000c*/ 	.word	0xfffffffe
	.align		4
        /*0010*/ 	.word	0x00000000
	.align		4
        /*0014*/ 	.word	0xfffffffd
	.align		4
        /*0018*/ 	.word	0x00000000
	.align		4
        /*001c*/ 	.word	0xfffffffc


//--------------------- .text.triton_poi_fused_add_convolution_3 --------------------------
	.section	.text.triton_poi_fused_add_convolution_3,"ax",@progbits
	.align	128
        .global         triton_poi_fused_add_convolution_3
        .type           triton_poi_fused_add_convolution_3,@function
        .size           triton_poi_fused_add_convolution_3,(.L_x_1 - triton_poi_fused_add_convolution_3)
        .other          triton_poi_fused_add_convolution_3,@"STO_CUDA_ENTRY STV_DEFAULT"
triton_poi_fused_add_convolution_3:
.text.triton_poi_fused_add_convolution_3:
[----:B------:R-:W0:Y:S02]  /*0000*/  LDC R1, c[0x0][0x28] ;  /* 0x00000a00ff017b82 */ /* 0x000e240000000800 */
[----:B------:R-:W1:Y:S01]  /*0010*/  S2R R0, SR_TID.X ;  /* 0x0000000000007919 */ /* 0x000e620000002100 */
[----:B------:R-:W2:Y:S01]  /*0020*/  LDC.64 R4, c[0x0][0x218] ;  /* 0x00008600ff047b82 */ /* 0x000ea20000000a00 */
[----:B------:R-:W-:Y:S01]  /*0030*/  ULDC.64 UR4, c[0x0][0x208] ;  /* 0x0000820000047ab9 */ /* 0x000fe20000000a00 */
[----:B------:R-:W-:Y:S01]  /*0040*/  CS2R R12, SRZ ;  /* 0x00000000000c7805 */ /* 0x000fe2000001ff00 */
[----:B------:R-:W3:Y:S05]  /*0050*/  S2R R9, SR_CTAID.X ;  /* 0x0000000000097919 */ /* 0x000eea0000002500 */
[----:B------:R-:W4:Y:S08]  /*0060*/  LDC.64 R6, c[0x0][0x220] ;  /* 0x00008800ff067b82 */ /* 0x000f300000000a00 */
[----:B------:R-:W5:Y:S01]  /*0070*/  LDC.64 R2, c[0x0][0x210] ;  /* 0x00008400ff027b82 */ /* 0x000f620000000a00 */
[----:B-1----:R-:W-:Y:S01]  /*0080*/  IMAD.SHL.U32 R0, R0, 0x2, RZ ;  /* 0x0000000200007824 */ /* 0x002fe200078e00ff */
[----:B---3--:R-:W-:-:S04]  /*0090*/  SHF.R.S32.HI R8, RZ, 0x19, R9 ;  /* 0x00000019ff087819 */ /* 0x008fc80000011409 */
[----:B------:R-:W-:Y:S02]  /*00a0*/  LOP3.LUT R0, R0, 0x3e, RZ, 0xc0, !PT ;  /* 0x0000003e00007812 */ /* 0x000fe400078ec0ff */
[----:B------:R-:W-:-:S03]  /*00b0*/  SGXT R8, R8, 0x1 ;  /* 0x000000010808781a */ /* 0x000fc60000000200 */
[----:B------:R-:W-:-:S04]  /*00c0*/  IMAD R9, R9, 0x40, R0 ;  /* 0x0000004009097824 */ /* 0x000fc800078e0200 */
[C---:B----4-:R-:W-:Y:S01]  /*00d0*/  IMAD.WIDE R6, R9.reuse, 0x4, R6 ;  /* 0x0000000409067825 */ /* 0x050fe200078e0206 */
[----:B------:R-:W-:Y:S02]  /*00e0*/  LEA.HI R8, R8, R9, RZ, 0x2 ;  /* 0x0000000908087211 */ /* 0x000fe400078f10ff */
[C---:B------:R-:W-:Y:S01]  /*00f0*/  ISETP.GE.AND P0, PT, R9.reuse, 0x40, PT ;  /* 0x000000400900780c */ /* 0x040fe20003f06270 */
[----:B-----5:R-:W-:Y:S01]  /*0100*/  IMAD.WIDE R2, R9, 0x4, R2 ;  /* 0x0000000409027825 */ /* 0x020fe200078e0202 */
[----:B------:R-:W-:-:S04]  /*0110*/  SHF.R.S32.HI R8, RZ, 0x2, R8 ;  /* 0x00000002ff087819 */ /* 0x000fc80000011408 */
[----:B------:R-:W-:-:S04]  /*0120*/  LEA.HI R0, R8, R8, RZ, 0x2 ;  /* 0x0000000808007211 */ /* 0x000fc800078f10ff */
[----:B------:R-:W-:Y:S01]  /*0130*/  LOP3.LUT R11, R0, 0xfffffffc, RZ, 0xc0, !PT ;  /* 0xfffffffc000b7812 */ /* 0x000fe200078ec0ff */
[----:B------:R-:W-:Y:S02]  /*0140*/  HFMA2.MMA R0, -RZ, RZ, 0, 0 ;  /* 0x00000000ff007435 */ /* 0x000fe400000001ff */
[----:B------:R-:W3:Y:S01]  /*0150*/  @!P0 LDG.E.64 R12, desc[UR4][R6.64] ;  /* 0x00000004060c8981 */ /* 0x000ee2000c1e1b00 */
[----:B------:R-:W-:Y:S02]  /*0160*/  IADD3 R11, R8, -R11, RZ ;  /* 0x8000000b080b7210 */ /* 0x000fe40007ffe0ff */
[----:B------:R-:W-:-:S03]  /*0170*/  CS2R R8, SRZ ;  /* 0x0000000000087805 */ /* 0x000fc6000001ff00 */
[----:B--2---:R-:W-:-:S03]  /*0180*/  IMAD.WIDE R4, R11, 0x4, R4 ;  /* 0x000000040b047825 */ /* 0x004fc600078e0204 */
[----:B------:R-:W2:Y:S01]  /*0190*/  @!P0 LDG.E.64 R8, desc[UR4][R2.64] ;  /* 0x0000000402088981 */ /* 0x000ea2000c1e1b00 */
[----:B------:R-:W-:-:S03]  /*01a0*/  IMAD.MOV.U32 R11, RZ, RZ, RZ ;  /* 0x000000ffff0b7224 */ /* 0x000fc600078e00ff */
[----:B------:R-:W2:Y:S04]  /*01b0*/  @!P0 LDG.E.EL R0, desc[UR4][R4.64] ;  /* 0x0000000404008981 */ /* 0x000ea8000c2e1900 */
[----:B------:R-:W4:Y:S01]  /*01c0*/  @!P0 LDG.E.EL R11, desc[UR4][R4.64] ;  /* 0x00000004040b8981 */ /* 0x000f22000c2e1900 */
[----:B--2---:R-:W-:Y:S01]  /*01d0*/  FADD R0, R0, R9 ;  /* 0x0000000900007221 */ /* 0x004fe20000000000 */
[----:B----4-:R-:W-:-:S03]  /*01e0*/  FADD R11, R11, R8 ;  /* 0x000000080b0b7221 */ /* 0x010fc60000000000 */
[----:B---3--:R-:W-:Y:S01]  /*01f0*/  FADD R13, R0, R13 ;  /* 0x0000000d000d7221 */ /* 0x008fe20000000000 */
[----:B------:R-:W-:Y:S01]  /*0200*/  FADD R12, R11, R12 ;  /* 0x0000000c0b0c7221 */ /* 0x000fe20000000000 */
[----:B------:R-:W-:Y:S06]  /*0210*/  @P0 EXIT ;  /* 0x000000000000094d */ /* 0x000fec0003800000 */
[----:B------:R-:W-:Y:S01]  /*0220*/  STG.E.64 desc[UR4][R2.64], R12 ;  /* 0x0000000c02007986 */ /* 0x000fe2000c101b04 */
[----:B------:R-:W-:Y:S05]  /*0230*/  EXIT ;  /* 0x000000000000794d */ /* 0x000fea0003800000 */
.L_x_0:
[----:B------:R-:W-:-:S00]  /*0240*/  BRA `(.L_x_0) ;  /* 0xfffffffc00fc7947 */ /* 0x000fc0000383ffff */
[----:B------:R-:W-:-:S00]  /*0250*/  NOP ;  /* 0x0000000000007918 */ /* 0x000fc00000000000 */
        /* <DEDUP_REMOVED lines=10> */
.L_x_1:


//--------------------- .nv.constant0.triton_poi_fused_add_convolution_3 --------------------------
	.section	.nv.constant0.triton_poi_fused_add_convolution_3,"a",@progbits
	.sectionflags	@""
	.align	4
.nv.constant0.triton_poi_fused_add_convolution_3:
	.zero		556
